//
// Generated by NVIDIA NVVM Compiler
//
// Compiler Build ID: CL-36424714
// Cuda compilation tools, release 13.0, V13.0.88
// Based on NVVM 20.0.0
//

.version 9.0
.target sm_100
.address_size 64

	// .globl	_Z14floyd_warshallPiiiiii

.visible .entry _Z14floyd_warshallPiiiiii(
	.param .u64 .ptr .align 1 _Z14floyd_warshallPiiiiii_param_0,
	.param .u32 _Z14floyd_warshallPiiiiii_param_1,
	.param .u32 _Z14floyd_warshallPiiiiii_param_2,
	.param .u32 _Z14floyd_warshallPiiiiii_param_3,
	.param .u32 _Z14floyd_warshallPiiiiii_param_4,
	.param .u32 _Z14floyd_warshallPiiiiii_param_5
)
{
	.reg .pred 	%p<2>;
	.reg .b32 	%r<24>;
	.reg .b64 	%rd<9>;

	ld.param.u64 	%rd2, [_Z14floyd_warshallPiiiiii_param_0];
	ld.param.u32 	%r2, [_Z14floyd_warshallPiiiiii_param_1];
	ld.param.u32 	%r3, [_Z14floyd_warshallPiiiiii_param_2];
	ld.param.u32 	%r4, [_Z14floyd_warshallPiiiiii_param_3];
	ld.param.u32 	%r5, [_Z14floyd_warshallPiiiiii_param_4];
	ld.param.u32 	%r6, [_Z14floyd_warshallPiiiiii_param_5];
	cvta.to.global.u64 	%rd3, %rd2;
	mov.u32 	%r7, %ctaid.x;
	mov.u32 	%r8, %ntid.x;
	mov.u32 	%r9, %tid.x;
	mad.lo.s32 	%r10, %r7, %r8, %r9;
	mad.lo.s32 	%r11, %r4, %r2, %r10;
	mov.u32 	%r12, %ctaid.y;
	mov.u32 	%r13, %ntid.y;
	mov.u32 	%r14, %tid.y;
	mad.lo.s32 	%r15, %r12, %r13, %r14;
	mad.lo.s32 	%r16, %r5, %r2, %r15;
	mul.lo.s32 	%r17, %r11, %r3;
	add.s32 	%r18, %r17, %r16;
	mul.wide.s32 	%rd4, %r18, 4;
	add.s64 	%rd1, %rd3, %rd4;
	ld.global.u32 	%r19, [%rd1];
	add.s32 	%r20, %r17, %r6;
	mul.wide.s32 	%rd5, %r20, 4;
	add.s64 	%rd6, %rd3, %rd5;
	ld.global.u32 	%r21, [%rd6];
	mad.lo.s32 	%r22, %r6, %r3, %r16;
	mul.wide.s32 	%rd7, %r22, 4;
	add.s64 	%rd8, %rd3, %rd7;
	ld.global.u32 	%r23, [%rd8];
	add.s32 	%r1, %r23, %r21;
	setp.le.s32 	%p1, %r19, %r1;
	@%p1 bra 	$L__BB0_2;
	st.global.u32 	[%rd1], %r1;
$L__BB0_2:
	ret;

}


// ===== COMPILED SASS (sm_100) =====

	.target	sm_100

	.elftype	@"ET_EXEC"


//--------------------- .note.nv.tkinfo           --------------------------
	.section	.note.nv.tkinfo,"",@"SHT_NOTE"
	.sectionflags	@"SHF_NOTE_NV_TKINFO"
	.tkinfo
        /*0018*/ 	.word	0x00000002
        /*0030*/ 	.string	""
        /*0030*/ 	.string	"ptxas"
        /*0030*/ 	.string	"Cuda compilation tools, release 13.0, V13.0.88"
        /*0030*/ 	.string	"Build cuda_13.0.r13.0/compiler.36424714_0"
        /*0030*/ 	.string	"-arch sm_100 -m 64 "



//--------------------- .note.nv.cuinfo           --------------------------
	.section	.note.nv.cuinfo,"",@"SHT_NOTE"
	.sectionflags	@"SHF_NOTE_NV_CUINFO"
        /*0018*/ 	.short	0x0002
        /*001a*/ 	.short	0x0064
        /*001c*/ 	.short	0x0082
	.zero		2


//--------------------- .nv.info                  --------------------------
	.section	.nv.info,"",@"SHT_CUDA_INFO"
	.align	4


	//----- nvinfo : EIATTR_REGCOUNT
	.align		4
        /*0000*/ 	.byte	0x04, 0x2f
        /*0002*/ 	.short	(.L_1 - .L_0)
	.align		4
.L_0:
        /*0004*/ 	.word	index@(_Z14floyd_warshallPiiiiii)
        /*0008*/ 	.word	0x0000000c


	//----- nvinfo : EIATTR_FRAME_SIZE
	.align		4
.L_1:
        /*000c*/ 	.byte	0x04, 0x11
        /*000e*/ 	.short	(.L_3 - .L_2)
	.align		4
.L_2:
        /*0010*/ 	.word	index@(_Z14floyd_warshallPiiiiii)
        /*0014*/ 	.word	0x00000000


	//----- nvinfo : EIATTR_MIN_STACK_SIZE
	.align		4
.L_3:
        /*0018*/ 	.byte	0x04, 0x12
        /*001a*/ 	.short	(.L_5 - .L_4)
	.align		4
.L_4:
        /*001c*/ 	.word	index@(_Z14floyd_warshallPiiiiii)
        /*0020*/ 	.word	0x00000000
.L_5:


//--------------------- .nv.compat                --------------------------
	.section	.nv.compat,"",@"SHT_CUDA_COMPAT_INFO"
	.align	4
        /*0000*/ 	.byte	0x02, 0x09, 0x00, 0x00, 0x02, 0x02, 0x01, 0x00, 0x02, 0x05, 0x05, 0x00, 0x03, 0x07, 0x01, 0x01
        /*0010*/ 	.byte	0x02, 0x03, 0x00, 0x00, 0x02, 0x06, 0x01, 0x00, 0x04, 0x0b, 0x08, 0x00, 0x09, 0x00, 0x00, 0x00
        /*0020*/ 	.byte	0x00, 0x00, 0x00, 0x00


//--------------------- .nv.info._Z14floyd_warshallPiiiiii --------------------------
	.section	.nv.info._Z14floyd_warshallPiiiiii,"",@"SHT_CUDA_INFO"
	.sectionflags	@""
	.align	4


	//----- nvinfo : EIATTR_CUDA_API_VERSION
	.align		4
        /*0000*/ 	.byte	0x04, 0x37
        /*0002*/ 	.short	(.L_7 - .L_6)
.L_6:
        /*0004*/ 	.word	0x00000082


	//----- nvinfo : EIATTR_KPARAM_INFO
	.align		4
.L_7:
        /*0008*/ 	.byte	0x04, 0x17
        /*000a*/ 	.short	(.L_9 - .L_8)
.L_8:
        /*000c*/ 	.word	0x00000000
        /*0010*/ 	.short	0x0005
        /*0012*/ 	.short	0x0018
        /*0014*/ 	.byte	0x00, 0xf0, 0x11, 0x00


	//----- nvinfo : EIATTR_KPARAM_INFO
	.align		4
.L_9:
        /*0018*/ 	.byte	0x04, 0x17
        /*001a*/ 	.short	(.L_11 - .L_10)
.L_10:
        /*001c*/ 	.word	0x00000000
        /*0020*/ 	.short	0x0004
        /*0022*/ 	.short	0x0014
        /*0024*/ 	.byte	0x00, 0xf0, 0x11, 0x00


	//----- nvinfo : EIATTR_KPARAM_INFO
	.align		4
.L_11:
        /*0028*/ 	.byte	0x04, 0x17
        /*002a*/ 	.short	(.L_13 - .L_12)
.L_12:
        /*002c*/ 	.word	0x00000000
        /*0030*/ 	.short	0x0003
        /*0032*/ 	.short	0x0010
        /*0034*/ 	.byte	0x00, 0xf0, 0x11, 0x00


	//----- nvinfo : EIATTR_KPARAM_INFO
	.align		4
.L_13:
        /*0038*/ 	.byte	0x04, 0x17
        /*003a*/ 	.short	(.L_15 - .L_14)
.L_14:
        /*003c*/ 	.word	0x00000000
        /*0040*/ 	.short	0x0002
        /*0042*/ 	.short	0x000c
        /*0044*/ 	.byte	0x00, 0xf0, 0x11, 0x00


	//----- nvinfo : EIATTR_KPARAM_INFO
	.align		4
.L_15:
        /*0048*/ 	.byte	0x04, 0x17
        /*004a*/ 	.short	(.L_17 - .L_16)
.L_16:
        /*004c*/ 	.word	0x00000000
        /*0050*/ 	.short	0x0001
        /*0052*/ 	.short	0x0008
        /*0054*/ 	.byte	0x00, 0xf0, 0x11, 0x00


	//----- nvinfo : EIATTR_KPARAM_INFO
	.align		4
.L_17:
        /*0058*/ 	.byte	0x04, 0x17
        /*005a*/ 	.short	(.L_19 - .L_18)
.L_18:
        /*005c*/ 	.word	0x00000000
        /*0060*/ 	.short	0x0000
        /*0062*/ 	.short	0x0000
        /*0064*/ 	.byte	0x00, 0xf5, 0x21, 0x00


	//----- nvinfo : EIATTR_SPARSE_MMA_MASK
	.align		4
.L_19:
        /*0068*/ 	.byte	0x03, 0x50
        /*006a*/ 	.short	0x0000


	//----- nvinfo : EIATTR_MAXREG_COUNT
	.align		4
        /*006c*/ 	.byte	0x03, 0x1b
        /*006e*/ 	.short	0x00ff


	//----- nvinfo : EIATTR_MERCURY_ISA_VERSION
	.align		4
        /*0070*/ 	.byte	0x03, 0x5f
        /*0072*/ 	.short	0x0101


	//----- nvinfo : EIATTR_VRC_CTA_INIT_COUNT
	.align		4
        /*0074*/ 	.byte	0x02, 0x4a
	.zero		1
	.zero		1


	//----- nvinfo : EIATTR_EXIT_INSTR_OFFSETS
	.align		4
        /*0078*/ 	.byte	0x04, 0x1c
        /*007a*/ 	.short	(.L_21 - .L_20)


	//   ....[0]....
.L_20:
        /*007c*/ 	.word	0x000001b0


	//   ....[1]....
        /*0080*/ 	.word	0x000001d0


	//----- nvinfo : EIATTR_CBANK_PARAM_SIZE
	.align		4
.L_21:
        /*0084*/ 	.byte	0x03, 0x19
        /*0086*/ 	.short	0x001c


	//----- nvinfo : EIATTR_PARAM_CBANK
	.align		4
        /*0088*/ 	.byte	0x04, 0x0a
        /*008a*/ 	.short	(.L_23 - .L_22)
	.align		4
.L_22:
        /*008c*/ 	.word	index@(.nv.constant0._Z14floyd_warshallPiiiiii)
        /*0090*/ 	.short	0x0380
        /*0092*/ 	.short	0x001c


	//----- nvinfo : EIATTR_SW_WAR
	.align		4
.L_23:
        /*0094*/ 	.byte	0x04, 0x36
        /*0096*/ 	.short	(.L_25 - .L_24)
.L_24:
        /*0098*/ 	.word	0x00000008
.L_25:


//--------------------- .nv.callgraph             --------------------------
	.section	.nv.callgraph,"",@"SHT_CUDA_CALLGRAPH"
	.align	4
	.sectionentsize	8
	.align		4
        /*0000*/ 	.word	0x00000000
	.align		4
        /*0004*/ 	.word	0xffffffff
	.align		4
        /*0008*/ 	.word	0x00000000
	.align		4
        /*000c*/ 	.word	0xfffffffe
	.align		4
        /*0010*/ 	.word	0x00000000
	.align		4
        /*0014*/ 	.word	0xfffffffd
	.align		4
        /*0018*/ 	.word	0x00000000
	.align		4
        /*001c*/ 	.word	0xfffffffc


//--------------------- .text._Z14floyd_warshallPiiiiii --------------------------
	.section	.text._Z14floyd_warshallPiiiiii,"ax",@progbits
	.align	128
        .global         _Z14floyd_warshallPiiiiii
        .type           _Z14floyd_warshallPiiiiii,@function
        .size           _Z14floyd_warshallPiiiiii,(.L_x_1 - _Z14floyd_warshallPiiiiii)
        .other          _Z14floyd_warshallPiiiiii,@"STO_CUDA_ENTRY STV_DEFAULT"
_Z14floyd_warshallPiiiiii:
.text._Z14floyd_warshallPiiiiii:
[----:B------:R-:W-:Y:S01]  /*0000*/  LDC R1, c[0x0][0x37c] ;  /* 0x0000df00ff017b82 */ /* 0x000fe20000000800 */
[----:B------:R-:W0:Y:S07]  /*0010*/  S2R R0, SR_TID.X ;  /* 0x0000000000007919 */ /* 0x000e2e0000002100 */
[----:B------:R-:W0:Y:S01]  /*0020*/  LDC R5, c[0x0][0x360] ;  /* 0x0000d800ff057b82 */ /* 0x000e220000000800 */
[----:B------:R-:W1:Y:S01]  /*0030*/  LDCU.64 UR8, c[0x0][0x390] ;  /* 0x00007200ff0877ac */ /* 0x000e620008000a00 */
[----:B------:R-:W2:Y:S01]  /*0040*/  S2R R4, SR_TID.Y ;  /* 0x0000000000047919 */ /* 0x000ea20000002200 */
[----:B------:R-:W3:Y:S05]  /*0050*/  LDCU UR10, c[0x0][0x398] ;  /* 0x00007300ff0a77ac */ /* 0x000eea0008000800 */
[----:B------:R-:W0:Y:S01]  /*0060*/  S2UR UR6, SR_CTAID.X ;  /* 0x00000000000679c3 */ /* 0x000e220000002500 */
[----:B------:R-:W4:Y:S07]  /*0070*/  LDCU.64 UR4, c[0x0][0x358] ;  /* 0x00006b00ff0477ac */ /* 0x000f2e0008000a00 */
[----:B------:R-:W2:Y:S08]  /*0080*/  S2UR UR7, SR_CTAID.Y ;  /* 0x00000000000779c3 */ /* 0x000eb00000002600 */
[----:B------:R-:W2:Y:S08]  /*0090*/  LDC R7, c[0x0][0x364] ;  /* 0x0000d900ff077b82 */ /* 0x000eb00000000800 */
[----:B------:R-:W1:Y:S01]  /*00a0*/  LDC.64 R8, c[0x0][0x388] ;  /* 0x0000e200ff087b82 */ /* 0x000e620000000a00 */
[----:B0-----:R-:W-:-:S07]  /*00b0*/  IMAD R5, R5, UR6, R0 ;  /* 0x0000000605057c24 */ /* 0x001fce000f8e0200 */
[----:B------:R-:W0:Y:S01]  /*00c0*/  LDC.64 R2, c[0x0][0x380] ;  /* 0x0000e000ff027b82 */ /* 0x000e220000000a00 */
[----:B--2---:R-:W-:Y:S02]  /*00d0*/  IMAD R7, R7, UR7, R4 ;  /* 0x0000000707077c24 */ /* 0x004fe4000f8e0204 */
[C---:B-1----:R-:W-:Y:S02]  /*00e0*/  IMAD R0, R8.reuse, UR8, R5 ;  /* 0x0000000808007c24 */ /* 0x042fe4000f8e0205 */
[----:B------:R-:W-:Y:S02]  /*00f0*/  IMAD R6, R8, UR9, R7 ;  /* 0x0000000908067c24 */ /* 0x000fe4000f8e0207 */
[CC--:B---3--:R-:W-:Y:S02]  /*0100*/  IMAD R5, R0.reuse, R9.reuse, UR10 ;  /* 0x0000000a00057e24 */ /* 0x0c8fe4000f8e0209 */
[--C-:B------:R-:W-:Y:S02]  /*0110*/  IMAD R7, R9, UR10, R6.reuse ;  /* 0x0000000a09077c24 */ /* 0x100fe4000f8e0206 */
[----:B------:R-:W-:-:S02]  /*0120*/  IMAD R9, R0, R9, R6 ;  /* 0x0000000900097224 */ /* 0x000fc400078e0206 */
[----:B0-----:R-:W-:-:S04]  /*0130*/  IMAD.WIDE R4, R5, 0x4, R2 ;  /* 0x0000000405047825 */ /* 0x001fc800078e0202 */
[--C-:B------:R-:W-:Y:S02]  /*0140*/  IMAD.WIDE R6, R7, 0x4, R2.reuse ;  /* 0x0000000407067825 */ /* 0x100fe400078e0202 */
[----:B----4-:R-:W2:Y:S02]  /*0150*/  LDG.E R4, desc[UR4][R4.64] ;  /* 0x0000000404047981 */ /* 0x010ea4000c1e1900 */
[----:B------:R-:W-:Y:S02]  /*0160*/  IMAD.WIDE R2, R9, 0x4, R2 ;  /* 0x0000000409027825 */ /* 0x000fe400078e0202 */
[----:B------:R-:W2:Y:S04]  /*0170*/  LDG.E R7, desc[UR4][R6.64] ;  /* 0x0000000406077981 */ /* 0x000ea8000c1e1900 */
[----:B------:R-:W3:Y:S01]  /*0180*/  LDG.E R0, desc[UR4][R2.64] ;  /* 0x0000000402007981 */ /* 0x000ee2000c1e1900 */
[----:B--2---:R-:W-:-:S04]  /*0190*/  IADD3 R9, PT, PT, R4, R7, RZ ;  /* 0x0000000704097210 */ /* 0x004fc80007ffe0ff */
[----:B---3--:R-:W-:-:S13]  /*01a0*/  ISETP.GT.AND P0, PT, R0, R9, PT ;  /* 0x000000090000720c */ /* 0x008fda0003f04270 */
[----:B------:R-:W-:Y:S05]  /*01b0*/  @!P0 EXIT ;  /* 0x000000000000894d */ /* 0x000fea0003800000 */
[----:B------:R-:W-:Y:S01]  /*01c0*/  STG.E desc[UR4][R2.64], R9 ;  /* 0x0000000902007986 */ /* 0x000fe2000c101904 */
[----:B------:R-:W-:Y:S05]  /*01d0*/  EXIT ;  /* 0x000000000000794d */ /* 0x000fea0003800000 */
.L_x_0:
[----:B------:R-:W-:-:S00]  /*01e0*/  BRA `(.L_x_0) ;  /* 0xfffffffc00fc7947 */ /* 0x000fc0000383ffff */
[----:B------:R-:W-:-:S00]  /*01f0*/  NOP ;  /* 0x0000000000007918 */ /* 0x000fc00000000000 */
        /* <DEDUP_REMOVED lines=8> */
.L_x_1:


//--------------------- .nv.shared.reserved.0     --------------------------
	.section	.nv.shared.reserved.0,"aw",@nobits
	.weak		__nv_reservedSMEM_offset_0_alias
	.size		__nv_reservedSMEM_offset_0_alias, 0, 64
	.other		__nv_reservedSMEM_offset_0_alias,@"STO_CUDA_RESERVED_SHARED STV_DEFAULT"
__nv_reservedSMEM_offset_0_alias:
	.zero		0
	.zero		64


//--------------------- .nv.constant0._Z14floyd_warshallPiiiiii --------------------------
	.section	.nv.constant0._Z14floyd_warshallPiiiiii,"a",@progbits
	.sectionflags	@""
	.align	4
.nv.constant0._Z14floyd_warshallPiiiiii:
	.zero		924


//--------------------- SYMBOLS --------------------------

	.type		.nv.reservedSmem.offset0,@object
	.size		.nv.reservedSmem.offset0,0x4
